//
// Generated by NVIDIA NVVM Compiler
//
// Compiler Build ID: CL-36424714
// Cuda compilation tools, release 13.0, V13.0.88
// Based on NVVM 20.0.0
//

.version 9.0
.target sm_100
.address_size 64

	// .globl	_Z6add100Pij

.visible .entry _Z6add100Pij(
	.param .u64 .ptr .align 1 _Z6add100Pij_param_0,
	.param .u32 _Z6add100Pij_param_1
)
{
	.reg .pred 	%p<2>;
	.reg .b32 	%r<8>;
	.reg .b64 	%rd<5>;

	ld.param.u64 	%rd1, [_Z6add100Pij_param_0];
	ld.param.u32 	%r2, [_Z6add100Pij_param_1];
	mov.u32 	%r3, %ctaid.x;
	mov.u32 	%r4, %ntid.x;
	mov.u32 	%r5, %tid.x;
	mad.lo.s32 	%r1, %r3, %r4, %r5;
	setp.ge.u32 	%p1, %r1, %r2;
	@%p1 bra 	$L__BB0_2;
	cvta.to.global.u64 	%rd2, %rd1;
	mul.wide.s32 	%rd3, %r1, 4;
	add.s64 	%rd4, %rd2, %rd3;
	ld.global.u32 	%r6, [%rd4];
	add.s32 	%r7, %r6, 100;
	st.global.u32 	[%rd4], %r7;
$L__BB0_2:
	ret;

}


// ===== COMPILED SASS (sm_100) =====

	.target	sm_100

	.elftype	@"ET_EXEC"


//--------------------- .note.nv.tkinfo           --------------------------
	.section	.note.nv.tkinfo,"",@"SHT_NOTE"
	.sectionflags	@"SHF_NOTE_NV_TKINFO"
	.tkinfo
        /*0018*/ 	.word	0x00000002
        /*0030*/ 	.string	""
        /*0030*/ 	.string	"ptxas"
        /*0030*/ 	.string	"Cuda compilation tools, release 13.0, V13.0.88"
        /*0030*/ 	.string	"Build cuda_13.0.r13.0/compiler.36424714_0"
        /*0030*/ 	.string	"-arch sm_100 -m 64 "



//--------------------- .note.nv.cuinfo           --------------------------
	.section	.note.nv.cuinfo,"",@"SHT_NOTE"
	.sectionflags	@"SHF_NOTE_NV_CUINFO"
        /*0018*/ 	.short	0x0002
        /*001a*/ 	.short	0x0064
        /*001c*/ 	.short	0x0082
	.zero		2


//--------------------- .nv.info                  --------------------------
	.section	.nv.info,"",@"SHT_CUDA_INFO"
	.align	4


	//----- nvinfo : EIATTR_REGCOUNT
	.align		4
        /*0000*/ 	.byte	0x04, 0x2f
        /*0002*/ 	.short	(.L_1 - .L_0)
	.align		4
.L_0:
        /*0004*/ 	.word	index@(_Z6add100Pij)
        /*0008*/ 	.word	0x00000008


	//----- nvinfo : EIATTR_FRAME_SIZE
	.align		4
.L_1:
        /*000c*/ 	.byte	0x04, 0x11
        /*000e*/ 	.short	(.L_3 - .L_2)
	.align		4
.L_2:
        /*0010*/ 	.word	index@(_Z6add100Pij)
        /*0014*/ 	.word	0x00000000


	//----- nvinfo : EIATTR_MIN_STACK_SIZE
	.align		4
.L_3:
        /*0018*/ 	.byte	0x04, 0x12
        /*001a*/ 	.short	(.L_5 - .L_4)
	.align		4
.L_4:
        /*001c*/ 	.word	index@(_Z6add100Pij)
        /*0020*/ 	.word	0x00000000
.L_5:


//--------------------- .nv.compat                --------------------------
	.section	.nv.compat,"",@"SHT_CUDA_COMPAT_INFO"
	.align	4
        /*0000*/ 	.byte	0x02, 0x09, 0x00, 0x00, 0x02, 0x02, 0x01, 0x00, 0x02, 0x05, 0x05, 0x00, 0x03, 0x07, 0x01, 0x01
        /*0010*/ 	.byte	0x02, 0x03, 0x00, 0x00, 0x02, 0x06, 0x01, 0x00, 0x04, 0x0b, 0x08, 0x00, 0x09, 0x00, 0x00, 0x00
        /*0020*/ 	.byte	0x00, 0x00, 0x00, 0x00


//--------------------- .nv.info._Z6add100Pij     --------------------------
	.section	.nv.info._Z6add100Pij,"",@"SHT_CUDA_INFO"
	.sectionflags	@""
	.align	4


	//----- nvinfo : EIATTR_CUDA_API_VERSION
	.align		4
        /*0000*/ 	.byte	0x04, 0x37
        /*0002*/ 	.short	(.L_7 - .L_6)
.L_6:
        /*0004*/ 	.word	0x00000082


	//----- nvinfo : EIATTR_KPARAM_INFO
	.align		4
.L_7:
        /*0008*/ 	.byte	0x04, 0x17
        /*000a*/ 	.short	(.L_9 - .L_8)
.L_8:
        /*000c*/ 	.word	0x00000000
        /*0010*/ 	.short	0x0001
        /*0012*/ 	.short	0x0008
        /*0014*/ 	.byte	0x00, 0xf0, 0x11, 0x00


	//----- nvinfo : EIATTR_KPARAM_INFO
	.align		4
.L_9:
        /*0018*/ 	.byte	0x04, 0x17
        /*001a*/ 	.short	(.L_11 - .L_10)
.L_10:
        /*001c*/ 	.word	0x00000000
        /*0020*/ 	.short	0x0000
        /*0022*/ 	.short	0x0000
        /*0024*/ 	.byte	0x00, 0xf5, 0x21, 0x00


	//----- nvinfo : EIATTR_SPARSE_MMA_MASK
	.align		4
.L_11:
        /*0028*/ 	.byte	0x03, 0x50
        /*002a*/ 	.short	0x0000


	//----- nvinfo : EIATTR_MAXREG_COUNT
	.align		4
        /*002c*/ 	.byte	0x03, 0x1b
        /*002e*/ 	.short	0x00ff


	//----- nvinfo : EIATTR_MERCURY_ISA_VERSION
	.align		4
        /*0030*/ 	.byte	0x03, 0x5f
        /*0032*/ 	.short	0x0101


	//----- nvinfo : EIATTR_VRC_CTA_INIT_COUNT
	.align		4
        /*0034*/ 	.byte	0x02, 0x4a
	.zero		1
	.zero		1


	//----- nvinfo : EIATTR_EXIT_INSTR_OFFSETS
	.align		4
        /*0038*/ 	.byte	0x04, 0x1c
        /*003a*/ 	.short	(.L_13 - .L_12)


	//   ....[0]....
.L_12:
        /*003c*/ 	.word	0x00000070


	//   ....[1]....
        /*0040*/ 	.word	0x000000e0


	//----- nvinfo : EIATTR_CBANK_PARAM_SIZE
	.align		4
.L_13:
        /*0044*/ 	.byte	0x03, 0x19
        /*0046*/ 	.short	0x000c


	//----- nvinfo : EIATTR_PARAM_CBANK
	.align		4
        /*0048*/ 	.byte	0x04, 0x0a
        /*004a*/ 	.short	(.L_15 - .L_14)
	.align		4
.L_14:
        /*004c*/ 	.word	index@(.nv.constant0._Z6add100Pij)
        /*0050*/ 	.short	0x0380
        /*0052*/ 	.short	0x000c


	//----- nvinfo : EIATTR_SW_WAR
	.align		4
.L_15:
        /*0054*/ 	.byte	0x04, 0x36
        /*0056*/ 	.short	(.L_17 - .L_16)
.L_16:
        /*0058*/ 	.word	0x00000008
.L_17:


//--------------------- .nv.callgraph             --------------------------
	.section	.nv.callgraph,"",@"SHT_CUDA_CALLGRAPH"
	.align	4
	.sectionentsize	8
	.align		4
        /*0000*/ 	.word	0x00000000
	.align		4
        /*0004*/ 	.word	0xffffffff
	.align		4
        /*0008*/ 	.word	0x00000000
	.align		4
        /*000c*/ 	.word	0xfffffffe
	.align		4
        /*0010*/ 	.word	0x00000000
	.align		4
        /*0014*/ 	.word	0xfffffffd
	.align		4
        /*0018*/ 	.word	0x00000000
	.align		4
        /*001c*/ 	.word	0xfffffffc


//--------------------- .text._Z6add100Pij        --------------------------
	.section	.text._Z6add100Pij,"ax",@progbits
	.align	128
        .global         _Z6add100Pij
        .type           _Z6add100Pij,@function
        .size           _Z6add100Pij,(.L_x_1 - _Z6add100Pij)
        .other          _Z6add100Pij,@"STO_CUDA_ENTRY STV_DEFAULT"
_Z6add100Pij:
.text._Z6add100Pij:
[----:B------:R-:W-:Y:S01]  /*0000*/  LDC R1, c[0x0][0x37c] ;  /* 0x0000df00ff017b82 */ /* 0x000fe20000000800 */
[----:B------:R-:W0:Y:S07]  /*0010*/  S2R R0, SR_TID.X ;  /* 0x0000000000007919 */ /* 0x000e2e0000002100 */
[----:B------:R-:W0:Y:S01]  /*0020*/  S2UR UR4, SR_CTAID.X ;  /* 0x00000000000479c3 */ /* 0x000e220000002500 */
[----:B------:R-:W1:Y:S07]  /*0030*/  LDCU UR5, c[0x0][0x388] ;  /* 0x00007100ff0577ac */ /* 0x000e6e0008000800 */
[----:B------:R-:W0:Y:S02]  /*0040*/  LDC R5, c[0x0][0x360] ;  /* 0x0000d800ff057b82 */ /* 0x000e240000000800 */
[----:B0-----:R-:W-:-:S05]  /*0050*/  IMAD R5, R5, UR4, R0 ;  /* 0x0000000405057c24 */ /* 0x001fca000f8e0200 */
[----:B-1----:R-:W-:-:S13]  /*0060*/  ISETP.GE.U32.AND P0, PT, R5, UR5, PT ;  /* 0x0000000505007c0c */ /* 0x002fda000bf06070 */
[----:B------:R-:W-:Y:S05]  /*0070*/  @P0 EXIT ;  /* 0x000000000000094d */ /* 0x000fea0003800000 */
[----:B------:R-:W0:Y:S01]  /*0080*/  LDC.64 R2, c[0x0][0x380] ;  /* 0x0000e000ff027b82 */ /* 0x000e220000000a00 */
[----:B------:R-:W1:Y:S01]  /*0090*/  LDCU.64 UR4, c[0x0][0x358] ;  /* 0x00006b00ff0477ac */ /* 0x000e620008000a00 */
[----:B0-----:R-:W-:-:S05]  /*00a0*/  IMAD.WIDE R2, R5, 0x4, R2 ;  /* 0x0000000405027825 */ /* 0x001fca00078e0202 */
[----:B-1----:R-:W2:Y:S02]  /*00b0*/  LDG.E R0, desc[UR4][R2.64] ;  /* 0x0000000402007981 */ /* 0x002ea4000c1e1900 */
[----:B--2---:R-:W-:-:S05]  /*00c0*/  IADD3 R5, PT, PT, R0, 0x64, RZ ;  /* 0x0000006400057810 */ /* 0x004fca0007ffe0ff */
[----:B------:R-:W-:Y:S01]  /*00d0*/  STG.E desc[UR4][R2.64], R5 ;  /* 0x0000000502007986 */ /* 0x000fe2000c101904 */
[----:B------:R-:W-:Y:S05]  /*00e0*/  EXIT ;  /* 0x000000000000794d */ /* 0x000fea0003800000 */
.L_x_0:
[----:B------:R-:W-:-:S00]  /*00f0*/  BRA `(.L_x_0) ;  /* 0xfffffffc00fc7947 */ /* 0x000fc0000383ffff */
[----:B------:R-:W-:-:S00]  /*0100*/  NOP ;  /* 0x0000000000007918 */ /* 0x000fc00000000000 */
[----:B------:R-:W-:-:S00]  /*0110*/  NOP ;  /* 0x0000000000007918 */ /* 0x000fc00000000000 */
[----:B------:R-:W-:-:S00]  /*0120*/  NOP ;  /* 0x0000000000007918 */ /* 0x000fc00000000000 */
[----:B------:R-:W-:-:S00]  /*0130*/  NOP ;  /* 0x0000000000007918 */ /* 0x000fc00000000000 */
[----:B------:R-:W-:-:S00]  /*0140*/  NOP ;  /* 0x0000000000007918 */ /* 0x000fc00000000000 */
[----:B------:R-:W-:-:S00]  /*0150*/  NOP ;  /* 0x0000000000007918 */ /* 0x000fc00000000000 */
[----:B------:R-:W-:-:S00]  /*0160*/  NOP ;  /* 0x0000000000007918 */ /* 0x000fc00000000000 */
[----:B------:R-:W-:-:S00]  /*0170*/  NOP ;  /* 0x0000000000007918 */ /* 0x000fc00000000000 */
.L_x_1:


//--------------------- .nv.shared.reserved.0     --------------------------
	.section	.nv.shared.reserved.0,"aw",@nobits
	.weak		__nv_reservedSMEM_offset_0_alias
	.size		__nv_reservedSMEM_offset_0_alias, 0, 64
	.other		__nv_reservedSMEM_offset_0_alias,@"STO_CUDA_RESERVED_SHARED STV_DEFAULT"
__nv_reservedSMEM_offset_0_alias:
	.zero		0
	.zero		64


//--------------------- .nv.constant0._Z6add100Pij --------------------------
	.section	.nv.constant0._Z6add100Pij,"a",@progbits
	.sectionflags	@""
	.align	4
.nv.constant0._Z6add100Pij:
	.zero		908


//--------------------- SYMBOLS --------------------------

	.type		.nv.reservedSmem.offset0,@object
	.size		.nv.reservedSmem.offset0,0x4
